//
// Generated by NVIDIA NVVM Compiler
//
// Compiler Build ID: CL-36424714
// Cuda compilation tools, release 13.0, V13.0.88
// Based on NVVM 20.0.0
//

.version 9.0
.target sm_100
.address_size 64

	// .globl	_Z9sumMatrixPiS_S_i
// _ZZ9sumMatrixPiS_S_iE3s_a has been demoted
// _ZZ9sumMatrixPiS_S_iE3s_b has been demoted

.visible .entry _Z9sumMatrixPiS_S_i(
	.param .u64 .ptr .align 1 _Z9sumMatrixPiS_S_i_param_0,
	.param .u64 .ptr .align 1 _Z9sumMatrixPiS_S_i_param_1,
	.param .u64 .ptr .align 1 _Z9sumMatrixPiS_S_i_param_2,
	.param .u32 _Z9sumMatrixPiS_S_i_param_3
)
{
	.reg .pred 	%p<4>;
	.reg .b32 	%r<35>;
	.reg .b64 	%rd<12>;
	// demoted variable
	.shared .align 4 .b8 _ZZ9sumMatrixPiS_S_iE3s_a[4096];
	// demoted variable
	.shared .align 4 .b8 _ZZ9sumMatrixPiS_S_iE3s_b[4096];
	ld.param.u64 	%rd1, [_Z9sumMatrixPiS_S_i_param_0];
	ld.param.u64 	%rd2, [_Z9sumMatrixPiS_S_i_param_1];
	ld.param.u64 	%rd3, [_Z9sumMatrixPiS_S_i_param_2];
	ld.param.u32 	%r13, [_Z9sumMatrixPiS_S_i_param_3];
	mov.u32 	%r1, %tid.x;
	mov.u32 	%r15, %ntid.x;
	mov.u32 	%r16, %ctaid.x;
	mad.lo.s32 	%r2, %r15, %r16, %r1;
	mov.u32 	%r3, %tid.y;
	mov.u32 	%r17, %ntid.y;
	mov.u32 	%r18, %ctaid.y;
	mul.lo.s32 	%r4, %r17, %r18;
	add.s32 	%r19, %r4, %r3;
	mad.lo.s32 	%r5, %r13, %r19, %r2;
	max.s32 	%r21, %r2, %r19;
	setp.ge.s32 	%p1, %r21, %r13;
	@%p1 bra 	$L__BB0_6;
	cvta.to.global.u64 	%rd4, %rd1;
	cvta.to.global.u64 	%rd5, %rd2;
	mul.wide.s32 	%rd6, %r5, 4;
	add.s64 	%rd7, %rd4, %rd6;
	ld.global.u32 	%r6, [%rd7];
	shl.b32 	%r22, %r3, 7;
	mov.u32 	%r23, _ZZ9sumMatrixPiS_S_iE3s_a;
	add.s32 	%r7, %r23, %r22;
	shl.b32 	%r24, %r1, 2;
	add.s32 	%r8, %r7, %r24;
	st.shared.u32 	[%r8], %r6;
	add.s64 	%rd8, %rd5, %rd6;
	ld.global.u32 	%r34, [%rd8];
	mov.u32 	%r25, _ZZ9sumMatrixPiS_S_iE3s_b;
	add.s32 	%r26, %r25, %r22;
	add.s32 	%r10, %r26, %r24;
	st.shared.u32 	[%r10], %r34;
	setp.gt.s32 	%p2, %r6, -1;
	@%p2 bra 	$L__BB0_3;
	neg.s32 	%r27, %r6;
	st.shared.u32 	[%r8], %r27;
$L__BB0_3:
	setp.gt.s32 	%p3, %r34, -1;
	@%p3 bra 	$L__BB0_5;
	neg.s32 	%r34, %r34;
	st.shared.u32 	[%r10], %r34;
$L__BB0_5:
	shl.b32 	%r28, %r4, 7;
	add.s32 	%r29, %r7, %r28;
	shl.b32 	%r30, %r2, 2;
	add.s32 	%r31, %r29, %r30;
	ld.shared.u32 	%r32, [%r31];
	add.s32 	%r33, %r34, %r32;
	cvta.to.global.u64 	%rd9, %rd3;
	add.s64 	%rd11, %rd9, %rd6;
	st.global.u32 	[%rd11], %r33;
$L__BB0_6:
	ret;

}


// ===== COMPILED SASS (sm_100) =====

	.target	sm_100

	.elftype	@"ET_EXEC"


//--------------------- .note.nv.tkinfo           --------------------------
	.section	.note.nv.tkinfo,"",@"SHT_NOTE"
	.sectionflags	@"SHF_NOTE_NV_TKINFO"
	.tkinfo
        /*0018*/ 	.word	0x00000002
        /*0030*/ 	.string	""
        /*0030*/ 	.string	"ptxas"
        /*0030*/ 	.string	"Cuda compilation tools, release 13.0, V13.0.88"
        /*0030*/ 	.string	"Build cuda_13.0.r13.0/compiler.36424714_0"
        /*0030*/ 	.string	"-arch sm_100 -m 64 "



//--------------------- .note.nv.cuinfo           --------------------------
	.section	.note.nv.cuinfo,"",@"SHT_NOTE"
	.sectionflags	@"SHF_NOTE_NV_CUINFO"
        /*0018*/ 	.short	0x0002
        /*001a*/ 	.short	0x0064
        /*001c*/ 	.short	0x0082
	.zero		2


//--------------------- .nv.info                  --------------------------
	.section	.nv.info,"",@"SHT_CUDA_INFO"
	.align	4


	//----- nvinfo : EIATTR_REGCOUNT
	.align		4
        /*0000*/ 	.byte	0x04, 0x2f
        /*0002*/ 	.short	(.L_1 - .L_0)
	.align		4
.L_0:
        /*0004*/ 	.word	index@(_Z9sumMatrixPiS_S_i)
        /*0008*/ 	.word	0x0000000f


	//----- nvinfo : EIATTR_FRAME_SIZE
	.align		4
.L_1:
        /*000c*/ 	.byte	0x04, 0x11
        /*000e*/ 	.short	(.L_3 - .L_2)
	.align		4
.L_2:
        /*0010*/ 	.word	index@(_Z9sumMatrixPiS_S_i)
        /*0014*/ 	.word	0x00000000


	//----- nvinfo : EIATTR_MIN_STACK_SIZE
	.align		4
.L_3:
        /*0018*/ 	.byte	0x04, 0x12
        /*001a*/ 	.short	(.L_5 - .L_4)
	.align		4
.L_4:
        /*001c*/ 	.word	index@(_Z9sumMatrixPiS_S_i)
        /*0020*/ 	.word	0x00000000
.L_5:


//--------------------- .nv.compat                --------------------------
	.section	.nv.compat,"",@"SHT_CUDA_COMPAT_INFO"
	.align	4
        /*0000*/ 	.byte	0x02, 0x09, 0x00, 0x00, 0x02, 0x02, 0x01, 0x00, 0x02, 0x05, 0x05, 0x00, 0x03, 0x07, 0x01, 0x01
        /*0010*/ 	.byte	0x02, 0x03, 0x00, 0x00, 0x02, 0x06, 0x01, 0x00, 0x04, 0x0b, 0x08, 0x00, 0x09, 0x00, 0x00, 0x00
        /*0020*/ 	.byte	0x00, 0x00, 0x00, 0x00


//--------------------- .nv.info._Z9sumMatrixPiS_S_i --------------------------
	.section	.nv.info._Z9sumMatrixPiS_S_i,"",@"SHT_CUDA_INFO"
	.sectionflags	@""
	.align	4


	//----- nvinfo : EIATTR_CUDA_API_VERSION
	.align		4
        /*0000*/ 	.byte	0x04, 0x37
        /*0002*/ 	.short	(.L_7 - .L_6)
.L_6:
        /*0004*/ 	.word	0x00000082


	//----- nvinfo : EIATTR_KPARAM_INFO
	.align		4
.L_7:
        /*0008*/ 	.byte	0x04, 0x17
        /*000a*/ 	.short	(.L_9 - .L_8)
.L_8:
        /*000c*/ 	.word	0x00000000
        /*0010*/ 	.short	0x0003
        /*0012*/ 	.short	0x0018
        /*0014*/ 	.byte	0x00, 0xf0, 0x11, 0x00


	//----- nvinfo : EIATTR_KPARAM_INFO
	.align		4
.L_9:
        /*0018*/ 	.byte	0x04, 0x17
        /*001a*/ 	.short	(.L_11 - .L_10)
.L_10:
        /*001c*/ 	.word	0x00000000
        /*0020*/ 	.short	0x0002
        /*0022*/ 	.short	0x0010
        /*0024*/ 	.byte	0x00, 0xf5, 0x21, 0x00


	//----- nvinfo : EIATTR_KPARAM_INFO
	.align		4
.L_11:
        /*0028*/ 	.byte	0x04, 0x17
        /*002a*/ 	.short	(.L_13 - .L_12)
.L_12:
        /*002c*/ 	.word	0x00000000
        /*0030*/ 	.short	0x0001
        /*0032*/ 	.short	0x0008
        /*0034*/ 	.byte	0x00, 0xf5, 0x21, 0x00


	//----- nvinfo : EIATTR_KPARAM_INFO
	.align		4
.L_13:
        /*0038*/ 	.byte	0x04, 0x17
        /*003a*/ 	.short	(.L_15 - .L_14)
.L_14:
        /*003c*/ 	.word	0x00000000
        /*0040*/ 	.short	0x0000
        /*0042*/ 	.short	0x0000
        /*0044*/ 	.byte	0x00, 0xf5, 0x21, 0x00


	//----- nvinfo : EIATTR_SPARSE_MMA_MASK
	.align		4
.L_15:
        /*0048*/ 	.byte	0x03, 0x50
        /*004a*/ 	.short	0x0000


	//----- nvinfo : EIATTR_MAXREG_COUNT
	.align		4
        /*004c*/ 	.byte	0x03, 0x1b
        /*004e*/ 	.short	0x00ff


	//----- nvinfo : EIATTR_MERCURY_ISA_VERSION
	.align		4
        /*0050*/ 	.byte	0x03, 0x5f
        /*0052*/ 	.short	0x0101


	//----- nvinfo : EIATTR_VRC_CTA_INIT_COUNT
	.align		4
        /*0054*/ 	.byte	0x02, 0x4a
	.zero		1
	.zero		1


	//----- nvinfo : EIATTR_EXIT_INSTR_OFFSETS
	.align		4
        /*0058*/ 	.byte	0x04, 0x1c
        /*005a*/ 	.short	(.L_17 - .L_16)


	//   ....[0]....
.L_16:
        /*005c*/ 	.word	0x000000e0


	//   ....[1]....
        /*0060*/ 	.word	0x000002e0


	//----- nvinfo : EIATTR_CBANK_PARAM_SIZE
	.align		4
.L_17:
        /*0064*/ 	.byte	0x03, 0x19
        /*0066*/ 	.short	0x001c


	//----- nvinfo : EIATTR_PARAM_CBANK
	.align		4
        /*0068*/ 	.byte	0x04, 0x0a
        /*006a*/ 	.short	(.L_19 - .L_18)
	.align		4
.L_18:
        /*006c*/ 	.word	index@(.nv.constant0._Z9sumMatrixPiS_S_i)
        /*0070*/ 	.short	0x0380
        /*0072*/ 	.short	0x001c


	//----- nvinfo : EIATTR_SW_WAR
	.align		4
.L_19:
        /*0074*/ 	.byte	0x04, 0x36
        /*0076*/ 	.short	(.L_21 - .L_20)
.L_20:
        /*0078*/ 	.word	0x00000008
.L_21:


//--------------------- .nv.callgraph             --------------------------
	.section	.nv.callgraph,"",@"SHT_CUDA_CALLGRAPH"
	.align	4
	.sectionentsize	8
	.align		4
        /*0000*/ 	.word	0x00000000
	.align		4
        /*0004*/ 	.word	0xffffffff
	.align		4
        /*0008*/ 	.word	0x00000000
	.align		4
        /*000c*/ 	.word	0xfffffffe
	.align		4
        /*0010*/ 	.word	0x00000000
	.align		4
        /*0014*/ 	.word	0xfffffffd
	.align		4
        /*0018*/ 	.word	0x00000000
	.align		4
        /*001c*/ 	.word	0xfffffffc


//--------------------- .text._Z9sumMatrixPiS_S_i --------------------------
	.section	.text._Z9sumMatrixPiS_S_i,"ax",@progbits
	.align	128
        .global         _Z9sumMatrixPiS_S_i
        .type           _Z9sumMatrixPiS_S_i,@function
        .size           _Z9sumMatrixPiS_S_i,(.L_x_1 - _Z9sumMatrixPiS_S_i)
        .other          _Z9sumMatrixPiS_S_i,@"STO_CUDA_ENTRY STV_DEFAULT"
_Z9sumMatrixPiS_S_i:
.text._Z9sumMatrixPiS_S_i:
[----:B------:R-:W-:Y:S01]  /*0000*/  LDC R1, c[0x0][0x37c] ;  /* 0x0000df00ff017b82 */ /* 0x000fe20000000800 */
[----:B------:R-:W0:Y:S01]  /*0010*/  S2R R6, SR_CTAID.Y ;  /* 0x0000000000067919 */ /* 0x000e220000002600 */
[----:B------:R-:W1:Y:S01]  /*0020*/  LDCU UR4, c[0x0][0x360] ;  /* 0x00006c00ff0477ac */ /* 0x000e620008000800 */
[----:B------:R-:W1:Y:S01]  /*0030*/  S2R R12, SR_TID.X ;  /* 0x00000000000c7919 */ /* 0x000e620000002100 */
[----:B------:R-:W0:Y:S01]  /*0040*/  LDCU UR5, c[0x0][0x364] ;  /* 0x00006c80ff0577ac */ /* 0x000e220008000800 */
[----:B------:R-:W1:Y:S01]  /*0050*/  S2R R3, SR_CTAID.X ;  /* 0x0000000000037919 */ /* 0x000e620000002500 */
[----:B------:R-:W2:Y:S01]  /*0060*/  LDCU UR6, c[0x0][0x398] ;  /* 0x00007300ff0677ac */ /* 0x000ea20008000800 */
[----:B------:R-:W3:Y:S01]  /*0070*/  S2R R11, SR_TID.Y ;  /* 0x00000000000b7919 */ /* 0x000ee20000002200 */
[----:B0-----:R-:W-:Y:S02]  /*0080*/  IMAD R6, R6, UR5, RZ ;  /* 0x0000000506067c24 */ /* 0x001fe4000f8e02ff */
[----:B-1----:R-:W-:-:S02]  /*0090*/  IMAD R0, R3, UR4, R12 ;  /* 0x0000000403007c24 */ /* 0x002fc4000f8e020c */
[----:B---3--:R-:W-:-:S04]  /*00a0*/  IMAD.IADD R3, R6, 0x1, R11 ;  /* 0x0000000106037824 */ /* 0x008fc800078e020b */
[----:B--2---:R-:W-:Y:S01]  /*00b0*/  IMAD R7, R3, UR6, R0 ;  /* 0x0000000603077c24 */ /* 0x004fe2000f8e0200 */
[----:B------:R-:W-:-:S04]  /*00c0*/  VIMNMX R2, PT, PT, R0, R3, !PT ;  /* 0x0000000300027248 */ /* 0x000fc80007fe0100 */
[----:B------:R-:W-:-:S13]  /*00d0*/  ISETP.GE.AND P0, PT, R2, UR6, PT ;  /* 0x0000000602007c0c */ /* 0x000fda000bf06270 */
[----:B------:R-:W-:Y:S05]  /*00e0*/  @P0 EXIT ;  /* 0x000000000000094d */ /* 0x000fea0003800000 */
[----:B------:R-:W0:Y:S01]  /*00f0*/  LDC.64 R2, c[0x0][0x380] ;  /* 0x0000e000ff027b82 */ /* 0x000e220000000a00 */
[----:B------:R-:W1:Y:S07]  /*0100*/  LDCU.64 UR8, c[0x0][0x358] ;  /* 0x00006b00ff0877ac */ /* 0x000e6e0008000a00 */
[----:B------:R-:W2:Y:S01]  /*0110*/  LDC.64 R4, c[0x0][0x388] ;  /* 0x0000e200ff047b82 */ /* 0x000ea20000000a00 */
[----:B0-----:R-:W-:-:S05]  /*0120*/  IMAD.WIDE R2, R7, 0x4, R2 ;  /* 0x0000000407027825 */ /* 0x001fca00078e0202 */
[----:B-1----:R0:W3:Y:S01]  /*0130*/  LDG.E R8, desc[UR8][R2.64] ;  /* 0x0000000802087981 */ /* 0x0020e2000c1e1900 */
[----:B--2---:R-:W-:-:S06]  /*0140*/  IMAD.WIDE R4, R7, 0x4, R4 ;  /* 0x0000000407047825 */ /* 0x004fcc00078e0204 */
[----:B------:R-:W2:Y:S01]  /*0150*/  LDG.E R5, desc[UR8][R4.64] ;  /* 0x0000000804057981 */ /* 0x000ea2000c1e1900 */
[----:B------:R-:W1:Y:S01]  /*0160*/  S2UR UR6, SR_CgaCtaId ;  /* 0x00000000000679c3 */ /* 0x000e620000008800 */
[----:B------:R-:W-:Y:S02]  /*0170*/  UMOV UR4, 0x400 ;  /* 0x0000040000047882 */ /* 0x000fe40000000000 */
[----:B------:R-:W-:-:S05]  /*0180*/  UIADD3 UR5, UPT, UPT, UR4, 0x1000, URZ ;  /* 0x0000100004057890 */ /* 0x000fca000fffe0ff */
[----:B0-----:R-:W0:Y:S01]  /*0190*/  LDC.64 R2, c[0x0][0x390] ;  /* 0x0000e400ff027b82 */ /* 0x001e220000000a00 */
[----:B-1----:R-:W-:Y:S02]  /*01a0*/  ULEA UR4, UR6, UR4, 0x18 ;  /* 0x0000000406047291 */ /* 0x002fe4000f8ec0ff */
[----:B------:R-:W-:-:S04]  /*01b0*/  ULEA UR5, UR6, UR5, 0x18 ;  /* 0x0000000506057291 */ /* 0x000fc8000f8ec0ff */
[C---:B------:R-:W-:Y:S02]  /*01c0*/  LEA R9, R11.reuse, UR4, 0x7 ;  /* 0x000000040b097c11 */ /* 0x040fe4000f8e38ff */
[----:B------:R-:W-:-:S03]  /*01d0*/  LEA R10, R11, UR5, 0x7 ;  /* 0x000000050b0a7c11 */ /* 0x000fc6000f8e38ff */
[C-C-:B------:R-:W-:Y:S01]  /*01e0*/  IMAD R11, R12.reuse, 0x4, R9.reuse ;  /* 0x000000040c0b7824 */ /* 0x140fe200078e0209 */
[----:B------:R-:W-:Y:S01]  /*01f0*/  LEA R10, R12, R10, 0x2 ;  /* 0x0000000a0c0a7211 */ /* 0x000fe200078e10ff */
[----:B------:R-:W-:-:S05]  /*0200*/  IMAD R9, R6, 0x80, R9 ;  /* 0x0000008006097824 */ /* 0x000fca00078e0209 */
[----:B------:R-:W-:Y:S01]  /*0210*/  LEA R9, R0, R9, 0x2 ;  /* 0x0000000900097211 */ /* 0x000fe200078e10ff */
[----:B0-----:R-:W-:Y:S01]  /*0220*/  IMAD.WIDE R2, R7, 0x4, R2 ;  /* 0x0000000407027825 */ /* 0x001fe200078e0202 */
[C---:B---3--:R-:W-:Y:S02]  /*0230*/  ISETP.GT.AND P0, PT, R8.reuse, -0x1, PT ;  /* 0xffffffff0800780c */ /* 0x048fe40003f04270 */
[----:B--2---:R-:W-:Y:S01]  /*0240*/  ISETP.GT.AND P1, PT, R5, -0x1, PT ;  /* 0xffffffff0500780c */ /* 0x004fe20003f24270 */
[----:B------:R-:W-:Y:S10]  /*0250*/  STS [R11], R8 ;  /* 0x000000080b007388 */ /* 0x000ff40000000800 */
[----:B------:R-:W-:Y:S01]  /*0260*/  @!P0 IADD3 R4, PT, PT, -R8, RZ, RZ ;  /* 0x000000ff08048210 */ /* 0x000fe20007ffe1ff */
[----:B------:R0:W-:Y:S04]  /*0270*/  STS [R10], R5 ;  /* 0x000000050a007388 */ /* 0x0001e80000000800 */
[----:B------:R-:W-:Y:S01]  /*0280*/  @!P0 STS [R11], R4 ;  /* 0x000000040b008388 */ /* 0x000fe20000000800 */
[----:B0-----:R-:W-:-:S05]  /*0290*/  @!P1 IMAD.MOV R5, RZ, RZ, -R5 ;  /* 0x000000ffff059224 */ /* 0x001fca00078e0a05 */
[----:B------:R-:W-:Y:S04]  /*02a0*/  @!P1 STS [R10], R5 ;  /* 0x000000050a009388 */ /* 0x000fe80000000800 */
[----:B------:R-:W0:Y:S02]  /*02b0*/  LDS R0, [R9] ;  /* 0x0000000009007984 */ /* 0x000e240000000800 */
[----:B0-----:R-:W-:-:S05]  /*02c0*/  IADD3 R7, PT, PT, R0, R5, RZ ;  /* 0x0000000500077210 */ /* 0x001fca0007ffe0ff */
[----:B------:R-:W-:Y:S01]  /*02d0*/  STG.E desc[UR8][R2.64], R7 ;  /* 0x0000000702007986 */ /* 0x000fe2000c101908 */
[----:B------:R-:W-:Y:S05]  /*02e0*/  EXIT ;  /* 0x000000000000794d */ /* 0x000fea0003800000 */
.L_x_0:
[----:B------:R-:W-:-:S00]  /*02f0*/  BRA `(.L_x_0) ;  /* 0xfffffffc00fc7947 */ /* 0x000fc0000383ffff */
[----:B------:R-:W-:-:S00]  /*0300*/  NOP ;  /* 0x0000000000007918 */ /* 0x000fc00000000000 */
[----:B------:R-:W-:-:S00]  /*0310*/  NOP ;  /* 0x0000000000007918 */ /* 0x000fc00000000000 */
[----:B------:R-:W-:-:S00]  /*0320*/  NOP ;  /* 0x0000000000007918 */ /* 0x000fc00000000000 */
[----:B------:R-:W-:-:S00]  /*0330*/  NOP ;  /* 0x0000000000007918 */ /* 0x000fc00000000000 */
[----:B------:R-:W-:-:S00]  /*0340*/  NOP ;  /* 0x0000000000007918 */ /* 0x000fc00000000000 */
[----:B------:R-:W-:-:S00]  /*0350*/  NOP ;  /* 0x0000000000007918 */ /* 0x000fc00000000000 */
[----:B------:R-:W-:-:S00]  /*0360*/  NOP ;  /* 0x0000000000007918 */ /* 0x000fc00000000000 */
[----:B------:R-:W-:-:S00]  /*0370*/  NOP ;  /* 0x0000000000007918 */ /* 0x000fc00000000000 */
.L_x_1:


//--------------------- .nv.shared._Z9sumMatrixPiS_S_i --------------------------
	.section	.nv.shared._Z9sumMatrixPiS_S_i,"aw",@nobits
	.sectionflags	@""
	.align	4
.nv.shared._Z9sumMatrixPiS_S_i:
	.zero		9216


//--------------------- .nv.shared.reserved.0     --------------------------
	.section	.nv.shared.reserved.0,"aw",@nobits
	.weak		__nv_reservedSMEM_offset_0_alias
	.size		__nv_reservedSMEM_offset_0_alias, 0, 64
	.other		__nv_reservedSMEM_offset_0_alias,@"STO_CUDA_RESERVED_SHARED STV_DEFAULT"
__nv_reservedSMEM_offset_0_alias:
	.zero		0
	.zero		64


//--------------------- .nv.constant0._Z9sumMatrixPiS_S_i --------------------------
	.section	.nv.constant0._Z9sumMatrixPiS_S_i,"a",@progbits
	.sectionflags	@""
	.align	4
.nv.constant0._Z9sumMatrixPiS_S_i:
	.zero		924


//--------------------- SYMBOLS --------------------------

	.type		.nv.reservedSmem.offset0,@object
	.size		.nv.reservedSmem.offset0,0x4
	.type		.nv.reservedSmem.cap,@object
	.size		.nv.reservedSmem.cap,0x4
